//
// Generated by NVIDIA NVVM Compiler
//
// Compiler Build ID: CL-36424714
// Cuda compilation tools, release 13.0, V13.0.88
// Based on NVVM 20.0.0
//

.version 9.0
.target sm_100
.address_size 64

	// .globl	_ZN7kernels9vectorAddEPiS0_S0_i

.visible .entry _ZN7kernels9vectorAddEPiS0_S0_i(
	.param .u64 .ptr .align 1 _ZN7kernels9vectorAddEPiS0_S0_i_param_0,
	.param .u64 .ptr .align 1 _ZN7kernels9vectorAddEPiS0_S0_i_param_1,
	.param .u64 .ptr .align 1 _ZN7kernels9vectorAddEPiS0_S0_i_param_2,
	.param .u32 _ZN7kernels9vectorAddEPiS0_S0_i_param_3
)
{
	.reg .pred 	%p<3>;
	.reg .b32 	%r<14>;
	.reg .b64 	%rd<11>;

	ld.param.u64 	%rd4, [_ZN7kernels9vectorAddEPiS0_S0_i_param_0];
	ld.param.u64 	%rd5, [_ZN7kernels9vectorAddEPiS0_S0_i_param_1];
	ld.param.u64 	%rd6, [_ZN7kernels9vectorAddEPiS0_S0_i_param_2];
	ld.param.u32 	%r6, [_ZN7kernels9vectorAddEPiS0_S0_i_param_3];
	mov.u32 	%r7, %tid.x;
	mov.u32 	%r8, %ctaid.x;
	mov.u32 	%r1, %ntid.x;
	mad.lo.s32 	%r13, %r8, %r1, %r7;
	setp.ge.s32 	%p1, %r13, %r6;
	@%p1 bra 	$L__BB0_3;
	mov.u32 	%r9, %nctaid.x;
	mul.lo.s32 	%r3, %r1, %r9;
	cvta.to.global.u64 	%rd1, %rd4;
	cvta.to.global.u64 	%rd2, %rd5;
	cvta.to.global.u64 	%rd3, %rd6;
$L__BB0_2:
	mul.wide.s32 	%rd7, %r13, 4;
	add.s64 	%rd8, %rd1, %rd7;
	ld.global.u32 	%r10, [%rd8];
	add.s64 	%rd9, %rd2, %rd7;
	ld.global.u32 	%r11, [%rd9];
	add.s32 	%r12, %r11, %r10;
	add.s64 	%rd10, %rd3, %rd7;
	st.global.u32 	[%rd10], %r12;
	add.s32 	%r13, %r13, %r3;
	setp.lt.s32 	%p2, %r13, %r6;
	@%p2 bra 	$L__BB0_2;
$L__BB0_3:
	ret;

}
	// .globl	_ZN7kernels11vectorInAddEPiS0_i
.visible .entry _ZN7kernels11vectorInAddEPiS0_i(
	.param .u64 .ptr .align 1 _ZN7kernels11vectorInAddEPiS0_i_param_0,
	.param .u64 .ptr .align 1 _ZN7kernels11vectorInAddEPiS0_i_param_1,
	.param .u32 _ZN7kernels11vectorInAddEPiS0_i_param_2
)
{
	.reg .pred 	%p<3>;
	.reg .b32 	%r<14>;
	.reg .b64 	%rd<8>;

	ld.param.u64 	%rd3, [_ZN7kernels11vectorInAddEPiS0_i_param_0];
	ld.param.u64 	%rd4, [_ZN7kernels11vectorInAddEPiS0_i_param_1];
	ld.param.u32 	%r6, [_ZN7kernels11vectorInAddEPiS0_i_param_2];
	mov.u32 	%r7, %tid.x;
	mov.u32 	%r8, %ctaid.x;
	mov.u32 	%r1, %ntid.x;
	mad.lo.s32 	%r13, %r8, %r1, %r7;
	setp.ge.s32 	%p1, %r13, %r6;
	@%p1 bra 	$L__BB1_3;
	mov.u32 	%r9, %nctaid.x;
	mul.lo.s32 	%r3, %r1, %r9;
	cvta.to.global.u64 	%rd1, %rd3;
	cvta.to.global.u64 	%rd2, %rd4;
$L__BB1_2:
	mul.wide.s32 	%rd5, %r13, 4;
	add.s64 	%rd6, %rd1, %rd5;
	ld.global.u32 	%r10, [%rd6];
	add.s64 	%rd7, %rd2, %rd5;
	ld.global.u32 	%r11, [%rd7];
	add.s32 	%r12, %r11, %r10;
	st.global.u32 	[%rd6], %r12;
	add.s32 	%r13, %r13, %r3;
	setp.lt.s32 	%p2, %r13, %r6;
	@%p2 bra 	$L__BB1_2;
$L__BB1_3:
	ret;

}
	// .globl	_ZN7kernels9vectorSubEPiS0_S0_i
.visible .entry _ZN7kernels9vectorSubEPiS0_S0_i(
	.param .u64 .ptr .align 1 _ZN7kernels9vectorSubEPiS0_S0_i_param_0,
	.param .u64 .ptr .align 1 _ZN7kernels9vectorSubEPiS0_S0_i_param_1,
	.param .u64 .ptr .align 1 _ZN7kernels9vectorSubEPiS0_S0_i_param_2,
	.param .u32 _ZN7kernels9vectorSubEPiS0_S0_i_param_3
)
{
	.reg .pred 	%p<3>;
	.reg .b32 	%r<14>;
	.reg .b64 	%rd<11>;

	ld.param.u64 	%rd4, [_ZN7kernels9vectorSubEPiS0_S0_i_param_0];
	ld.param.u64 	%rd5, [_ZN7kernels9vectorSubEPiS0_S0_i_param_1];
	ld.param.u64 	%rd6, [_ZN7kernels9vectorSubEPiS0_S0_i_param_2];
	ld.param.u32 	%r6, [_ZN7kernels9vectorSubEPiS0_S0_i_param_3];
	mov.u32 	%r7, %tid.x;
	mov.u32 	%r8, %ctaid.x;
	mov.u32 	%r1, %ntid.x;
	mad.lo.s32 	%r13, %r8, %r1, %r7;
	setp.ge.s32 	%p1, %r13, %r6;
	@%p1 bra 	$L__BB2_3;
	mov.u32 	%r9, %nctaid.x;
	mul.lo.s32 	%r3, %r1, %r9;
	cvta.to.global.u64 	%rd1, %rd4;
	cvta.to.global.u64 	%rd2, %rd5;
	cvta.to.global.u64 	%rd3, %rd6;
$L__BB2_2:
	mul.wide.s32 	%rd7, %r13, 4;
	add.s64 	%rd8, %rd1, %rd7;
	ld.global.u32 	%r10, [%rd8];
	add.s64 	%rd9, %rd2, %rd7;
	ld.global.u32 	%r11, [%rd9];
	sub.s32 	%r12, %r10, %r11;
	add.s64 	%rd10, %rd3, %rd7;
	st.global.u32 	[%rd10], %r12;
	add.s32 	%r13, %r13, %r3;
	setp.lt.s32 	%p2, %r13, %r6;
	@%p2 bra 	$L__BB2_2;
$L__BB2_3:
	ret;

}
	// .globl	_ZN7kernels11vectorInSubEPiS0_i
.visible .entry _ZN7kernels11vectorInSubEPiS0_i(
	.param .u64 .ptr .align 1 _ZN7kernels11vectorInSubEPiS0_i_param_0,
	.param .u64 .ptr .align 1 _ZN7kernels11vectorInSubEPiS0_i_param_1,
	.param .u32 _ZN7kernels11vectorInSubEPiS0_i_param_2
)
{
	.reg .pred 	%p<3>;
	.reg .b32 	%r<14>;
	.reg .b64 	%rd<8>;

	ld.param.u64 	%rd3, [_ZN7kernels11vectorInSubEPiS0_i_param_0];
	ld.param.u64 	%rd4, [_ZN7kernels11vectorInSubEPiS0_i_param_1];
	ld.param.u32 	%r6, [_ZN7kernels11vectorInSubEPiS0_i_param_2];
	mov.u32 	%r7, %tid.x;
	mov.u32 	%r8, %ctaid.x;
	mov.u32 	%r1, %ntid.x;
	mad.lo.s32 	%r13, %r8, %r1, %r7;
	setp.ge.s32 	%p1, %r13, %r6;
	@%p1 bra 	$L__BB3_3;
	mov.u32 	%r9, %nctaid.x;
	mul.lo.s32 	%r3, %r1, %r9;
	cvta.to.global.u64 	%rd1, %rd3;
	cvta.to.global.u64 	%rd2, %rd4;
$L__BB3_2:
	mul.wide.s32 	%rd5, %r13, 4;
	add.s64 	%rd6, %rd1, %rd5;
	ld.global.u32 	%r10, [%rd6];
	add.s64 	%rd7, %rd2, %rd5;
	ld.global.u32 	%r11, [%rd7];
	sub.s32 	%r12, %r10, %r11;
	st.global.u32 	[%rd6], %r12;
	add.s32 	%r13, %r13, %r3;
	setp.lt.s32 	%p2, %r13, %r6;
	@%p2 bra 	$L__BB3_2;
$L__BB3_3:
	ret;

}


// ===== COMPILED SASS (sm_100) =====

	.target	sm_100

	.elftype	@"ET_EXEC"


//--------------------- .note.nv.tkinfo           --------------------------
	.section	.note.nv.tkinfo,"",@"SHT_NOTE"
	.sectionflags	@"SHF_NOTE_NV_TKINFO"
	.tkinfo
        /*0018*/ 	.word	0x00000002
        /*0030*/ 	.string	""
        /*0030*/ 	.string	"ptxas"
        /*0030*/ 	.string	"Cuda compilation tools, release 13.0, V13.0.88"
        /*0030*/ 	.string	"Build cuda_13.0.r13.0/compiler.36424714_0"
        /*0030*/ 	.string	"-arch sm_100 -m 64 "



//--------------------- .note.nv.cuinfo           --------------------------
	.section	.note.nv.cuinfo,"",@"SHT_NOTE"
	.sectionflags	@"SHF_NOTE_NV_CUINFO"
        /*0018*/ 	.short	0x0002
        /*001a*/ 	.short	0x0064
        /*001c*/ 	.short	0x0082
	.zero		2


//--------------------- .nv.info                  --------------------------
	.section	.nv.info,"",@"SHT_CUDA_INFO"
	.align	4


	//----- nvinfo : EIATTR_REGCOUNT
	.align		4
        /*0000*/ 	.byte	0x04, 0x2f
        /*0002*/ 	.short	(.L_1 - .L_0)
	.align		4
.L_0:
        /*0004*/ 	.word	index@(_ZN7kernels9vectorAddEPiS0_S0_i)
        /*0008*/ 	.word	0x00000014


	//----- nvinfo : EIATTR_FRAME_SIZE
	.align		4
.L_1:
        /*000c*/ 	.byte	0x04, 0x11
        /*000e*/ 	.short	(.L_3 - .L_2)
	.align		4
.L_2:
        /*0010*/ 	.word	index@(_ZN7kernels9vectorAddEPiS0_S0_i)
        /*0014*/ 	.word	0x00000000


	//----- nvinfo : EIATTR_REGCOUNT
	.align		4
.L_3:
        /*0018*/ 	.byte	0x04, 0x2f
        /*001a*/ 	.short	(.L_5 - .L_4)
	.align		4
.L_4:
        /*001c*/ 	.word	index@(_ZN7kernels11vectorInAddEPiS0_i)
        /*0020*/ 	.word	0x00000010


	//----- nvinfo : EIATTR_FRAME_SIZE
	.align		4
.L_5:
        /*0024*/ 	.byte	0x04, 0x11
        /*0026*/ 	.short	(.L_7 - .L_6)
	.align		4
.L_6:
        /*0028*/ 	.word	index@(_ZN7kernels11vectorInAddEPiS0_i)
        /*002c*/ 	.word	0x00000000


	//----- nvinfo : EIATTR_REGCOUNT
	.align		4
.L_7:
        /*0030*/ 	.byte	0x04, 0x2f
        /*0032*/ 	.short	(.L_9 - .L_8)
	.align		4
.L_8:
        /*0034*/ 	.word	index@(_ZN7kernels9vectorSubEPiS0_S0_i)
        /*0038*/ 	.word	0x00000014


	//----- nvinfo : EIATTR_FRAME_SIZE
	.align		4
.L_9:
        /*003c*/ 	.byte	0x04, 0x11
        /*003e*/ 	.short	(.L_11 - .L_10)
	.align		4
.L_10:
        /*0040*/ 	.word	index@(_ZN7kernels9vectorSubEPiS0_S0_i)
        /*0044*/ 	.word	0x00000000


	//----- nvinfo : EIATTR_REGCOUNT
	.align		4
.L_11:
        /*0048*/ 	.byte	0x04, 0x2f
        /*004a*/ 	.short	(.L_13 - .L_12)
	.align		4
.L_12:
        /*004c*/ 	.word	index@(_ZN7kernels11vectorInSubEPiS0_i)
        /*0050*/ 	.word	0x00000010


	//----- nvinfo : EIATTR_FRAME_SIZE
	.align		4
.L_13:
        /*0054*/ 	.byte	0x04, 0x11
        /*0056*/ 	.short	(.L_15 - .L_14)
	.align		4
.L_14:
        /*0058*/ 	.word	index@(_ZN7kernels11vectorInSubEPiS0_i)
        /*005c*/ 	.word	0x00000000


	//----- nvinfo : EIATTR_MIN_STACK_SIZE
	.align		4
.L_15:
        /*0060*/ 	.byte	0x04, 0x12
        /*0062*/ 	.short	(.L_17 - .L_16)
	.align		4
.L_16:
        /*0064*/ 	.word	index@(_ZN7kernels11vectorInSubEPiS0_i)
        /*0068*/ 	.word	0x00000000


	//----- nvinfo : EIATTR_MIN_STACK_SIZE
	.align		4
.L_17:
        /*006c*/ 	.byte	0x04, 0x12
        /*006e*/ 	.short	(.L_19 - .L_18)
	.align		4
.L_18:
        /*0070*/ 	.word	index@(_ZN7kernels9vectorSubEPiS0_S0_i)
        /*0074*/ 	.word	0x00000000


	//----- nvinfo : EIATTR_MIN_STACK_SIZE
	.align		4
.L_19:
        /*0078*/ 	.byte	0x04, 0x12
        /*007a*/ 	.short	(.L_21 - .L_20)
	.align		4
.L_20:
        /*007c*/ 	.word	index@(_ZN7kernels11vectorInAddEPiS0_i)
        /*0080*/ 	.word	0x00000000


	//----- nvinfo : EIATTR_MIN_STACK_SIZE
	.align		4
.L_21:
        /*0084*/ 	.byte	0x04, 0x12
        /*0086*/ 	.short	(.L_23 - .L_22)
	.align		4
.L_22:
        /*0088*/ 	.word	index@(_ZN7kernels9vectorAddEPiS0_S0_i)
        /*008c*/ 	.word	0x00000000
.L_23:


//--------------------- .nv.compat                --------------------------
	.section	.nv.compat,"",@"SHT_CUDA_COMPAT_INFO"
	.align	4
        /*0000*/ 	.byte	0x02, 0x09, 0x00, 0x00, 0x02, 0x02, 0x01, 0x00, 0x02, 0x05, 0x05, 0x00, 0x03, 0x07, 0x01, 0x01
        /*0010*/ 	.byte	0x02, 0x03, 0x00, 0x00, 0x02, 0x06, 0x01, 0x00, 0x04, 0x0b, 0x08, 0x00, 0x09, 0x00, 0x00, 0x00
        /*0020*/ 	.byte	0x00, 0x00, 0x00, 0x00


//--------------------- .nv.info._ZN7kernels11vectorInSubEPiS0_i --------------------------
	.section	.nv.info._ZN7kernels11vectorInSubEPiS0_i,"",@"SHT_CUDA_INFO"
	.sectionflags	@""
	.align	4


	//----- nvinfo : EIATTR_CUDA_API_VERSION
	.align		4
        /*0000*/ 	.byte	0x04, 0x37
        /*0002*/ 	.short	(.L_25 - .L_24)
.L_24:
        /*0004*/ 	.word	0x00000082


	//----- nvinfo : EIATTR_KPARAM_INFO
	.align		4
.L_25:
        /*0008*/ 	.byte	0x04, 0x17
        /*000a*/ 	.short	(.L_27 - .L_26)
.L_26:
        /*000c*/ 	.word	0x00000000
        /*0010*/ 	.short	0x0002
        /*0012*/ 	.short	0x0010
        /*0014*/ 	.byte	0x00, 0xf0, 0x11, 0x00


	//----- nvinfo : EIATTR_KPARAM_INFO
	.align		4
.L_27:
        /*0018*/ 	.byte	0x04, 0x17
        /*001a*/ 	.short	(.L_29 - .L_28)
.L_28:
        /*001c*/ 	.word	0x00000000
        /*0020*/ 	.short	0x0001
        /*0022*/ 	.short	0x0008
        /*0024*/ 	.byte	0x00, 0xf5, 0x21, 0x00


	//----- nvinfo : EIATTR_KPARAM_INFO
	.align		4
.L_29:
        /*0028*/ 	.byte	0x04, 0x17
        /*002a*/ 	.short	(.L_31 - .L_30)
.L_30:
        /*002c*/ 	.word	0x00000000
        /*0030*/ 	.short	0x0000
        /*0032*/ 	.short	0x0000
        /*0034*/ 	.byte	0x00, 0xf5, 0x21, 0x00


	//----- nvinfo : EIATTR_SPARSE_MMA_MASK
	.align		4
.L_31:
        /*0038*/ 	.byte	0x03, 0x50
        /*003a*/ 	.short	0x0000


	//----- nvinfo : EIATTR_MAXREG_COUNT
	.align		4
        /*003c*/ 	.byte	0x03, 0x1b
        /*003e*/ 	.short	0x00ff


	//----- nvinfo : EIATTR_MERCURY_ISA_VERSION
	.align		4
        /*0040*/ 	.byte	0x03, 0x5f
        /*0042*/ 	.short	0x0101


	//----- nvinfo : EIATTR_VRC_CTA_INIT_COUNT
	.align		4
        /*0044*/ 	.byte	0x02, 0x4a
	.zero		1
	.zero		1


	//----- nvinfo : EIATTR_EXIT_INSTR_OFFSETS
	.align		4
        /*0048*/ 	.byte	0x04, 0x1c
        /*004a*/ 	.short	(.L_33 - .L_32)


	//   ....[0]....
.L_32:
        /*004c*/ 	.word	0x00000070


	//   ....[1]....
        /*0050*/ 	.word	0x00000160


	//----- nvinfo : EIATTR_CRS_STACK_SIZE
	.align		4
.L_33:
        /*0054*/ 	.byte	0x04, 0x1e
        /*0056*/ 	.short	(.L_35 - .L_34)
.L_34:
        /*0058*/ 	.word	0x00000000


	//----- nvinfo : EIATTR_CBANK_PARAM_SIZE
	.align		4
.L_35:
        /*005c*/ 	.byte	0x03, 0x19
        /*005e*/ 	.short	0x0014


	//----- nvinfo : EIATTR_PARAM_CBANK
	.align		4
        /*0060*/ 	.byte	0x04, 0x0a
        /*0062*/ 	.short	(.L_37 - .L_36)
	.align		4
.L_36:
        /*0064*/ 	.word	index@(.nv.constant0._ZN7kernels11vectorInSubEPiS0_i)
        /*0068*/ 	.short	0x0380
        /*006a*/ 	.short	0x0014


	//----- nvinfo : EIATTR_SW_WAR
	.align		4
.L_37:
        /*006c*/ 	.byte	0x04, 0x36
        /*006e*/ 	.short	(.L_39 - .L_38)
.L_38:
        /*0070*/ 	.word	0x00000008
.L_39:


//--------------------- .nv.info._ZN7kernels9vectorSubEPiS0_S0_i --------------------------
	.section	.nv.info._ZN7kernels9vectorSubEPiS0_S0_i,"",@"SHT_CUDA_INFO"
	.sectionflags	@""
	.align	4


	//----- nvinfo : EIATTR_CUDA_API_VERSION
	.align		4
        /*0000*/ 	.byte	0x04, 0x37
        /*0002*/ 	.short	(.L_41 - .L_40)
.L_40:
        /*0004*/ 	.word	0x00000082


	//----- nvinfo : EIATTR_KPARAM_INFO
	.align		4
.L_41:
        /*0008*/ 	.byte	0x04, 0x17
        /*000a*/ 	.short	(.L_43 - .L_42)
.L_42:
        /*000c*/ 	.word	0x00000000
        /*0010*/ 	.short	0x0003
        /*0012*/ 	.short	0x0018
        /*0014*/ 	.byte	0x00, 0xf0, 0x11, 0x00


	//----- nvinfo : EIATTR_KPARAM_INFO
	.align		4
.L_43:
        /*0018*/ 	.byte	0x04, 0x17
        /*001a*/ 	.short	(.L_45 - .L_44)
.L_44:
        /*001c*/ 	.word	0x00000000
        /*0020*/ 	.short	0x0002
        /*0022*/ 	.short	0x0010
        /*0024*/ 	.byte	0x00, 0xf5, 0x21, 0x00


	//----- nvinfo : EIATTR_KPARAM_INFO
	.align		4
.L_45:
        /*0028*/ 	.byte	0x04, 0x17
        /*002a*/ 	.short	(.L_47 - .L_46)
.L_46:
        /*002c*/ 	.word	0x00000000
        /*0030*/ 	.short	0x0001
        /*0032*/ 	.short	0x0008
        /*0034*/ 	.byte	0x00, 0xf5, 0x21, 0x00


	//----- nvinfo : EIATTR_KPARAM_INFO
	.align		4
.L_47:
        /*0038*/ 	.byte	0x04, 0x17
        /*003a*/ 	.short	(.L_49 - .L_48)
.L_48:
        /*003c*/ 	.word	0x00000000
        /*0040*/ 	.short	0x0000
        /*0042*/ 	.short	0x0000
        /*0044*/ 	.byte	0x00, 0xf5, 0x21, 0x00


	//----- nvinfo : EIATTR_SPARSE_MMA_MASK
	.align		4
.L_49:
        /*0048*/ 	.byte	0x03, 0x50
        /*004a*/ 	.short	0x0000


	//----- nvinfo : EIATTR_MAXREG_COUNT
	.align		4
        /*004c*/ 	.byte	0x03, 0x1b
        /*004e*/ 	.short	0x00ff


	//----- nvinfo : EIATTR_MERCURY_ISA_VERSION
	.align		4
        /*0050*/ 	.byte	0x03, 0x5f
        /*0052*/ 	.short	0x0101


	//----- nvinfo : EIATTR_VRC_CTA_INIT_COUNT
	.align		4
        /*0054*/ 	.byte	0x02, 0x4a
	.zero		1
	.zero		1


	//----- nvinfo : EIATTR_EXIT_INSTR_OFFSETS
	.align		4
        /*0058*/ 	.byte	0x04, 0x1c
        /*005a*/ 	.short	(.L_51 - .L_50)


	//   ....[0]....
.L_50:
        /*005c*/ 	.word	0x00000070


	//   ....[1]....
        /*0060*/ 	.word	0x00000180


	//----- nvinfo : EIATTR_CRS_STACK_SIZE
	.align		4
.L_51:
        /*0064*/ 	.byte	0x04, 0x1e
        /*0066*/ 	.short	(.L_53 - .L_52)
.L_52:
        /*0068*/ 	.word	0x00000000


	//----- nvinfo : EIATTR_CBANK_PARAM_SIZE
	.align		4
.L_53:
        /*006c*/ 	.byte	0x03, 0x19
        /*006e*/ 	.short	0x001c


	//----- nvinfo : EIATTR_PARAM_CBANK
	.align		4
        /*0070*/ 	.byte	0x04, 0x0a
        /*0072*/ 	.short	(.L_55 - .L_54)
	.align		4
.L_54:
        /*0074*/ 	.word	index@(.nv.constant0._ZN7kernels9vectorSubEPiS0_S0_i)
        /*0078*/ 	.short	0x0380
        /*007a*/ 	.short	0x001c


	//----- nvinfo : EIATTR_SW_WAR
	.align		4
.L_55:
        /*007c*/ 	.byte	0x04, 0x36
        /*007e*/ 	.short	(.L_57 - .L_56)
.L_56:
        /*0080*/ 	.word	0x00000008
.L_57:


//--------------------- .nv.info._ZN7kernels11vectorInAddEPiS0_i --------------------------
	.section	.nv.info._ZN7kernels11vectorInAddEPiS0_i,"",@"SHT_CUDA_INFO"
	.sectionflags	@""
	.align	4


	//----- nvinfo : EIATTR_CUDA_API_VERSION
	.align		4
        /*0000*/ 	.byte	0x04, 0x37
        /*0002*/ 	.short	(.L_59 - .L_58)
.L_58:
        /*0004*/ 	.word	0x00000082


	//----- nvinfo : EIATTR_KPARAM_INFO
	.align		4
.L_59:
        /*0008*/ 	.byte	0x04, 0x17
        /*000a*/ 	.short	(.L_61 - .L_60)
.L_60:
        /*000c*/ 	.word	0x00000000
        /*0010*/ 	.short	0x0002
        /*0012*/ 	.short	0x0010
        /*0014*/ 	.byte	0x00, 0xf0, 0x11, 0x00


	//----- nvinfo : EIATTR_KPARAM_INFO
	.align		4
.L_61:
        /*0018*/ 	.byte	0x04, 0x17
        /*001a*/ 	.short	(.L_63 - .L_62)
.L_62:
        /*001c*/ 	.word	0x00000000
        /*0020*/ 	.short	0x0001
        /*0022*/ 	.short	0x0008
        /*0024*/ 	.byte	0x00, 0xf5, 0x21, 0x00


	//----- nvinfo : EIATTR_KPARAM_INFO
	.align		4
.L_63:
        /*0028*/ 	.byte	0x04, 0x17
        /*002a*/ 	.short	(.L_65 - .L_64)
.L_64:
        /*002c*/ 	.word	0x00000000
        /*0030*/ 	.short	0x0000
        /*0032*/ 	.short	0x0000
        /*0034*/ 	.byte	0x00, 0xf5, 0x21, 0x00


	//----- nvinfo : EIATTR_SPARSE_MMA_MASK
	.align		4
.L_65:
        /*0038*/ 	.byte	0x03, 0x50
        /*003a*/ 	.short	0x0000


	//----- nvinfo : EIATTR_MAXREG_COUNT
	.align		4
        /*003c*/ 	.byte	0x03, 0x1b
        /*003e*/ 	.short	0x00ff


	//----- nvinfo : EIATTR_MERCURY_ISA_VERSION
	.align		4
        /*0040*/ 	.byte	0x03, 0x5f
        /*0042*/ 	.short	0x0101


	//----- nvinfo : EIATTR_VRC_CTA_INIT_COUNT
	.align		4
        /*0044*/ 	.byte	0x02, 0x4a
	.zero		1
	.zero		1


	//----- nvinfo : EIATTR_EXIT_INSTR_OFFSETS
	.align		4
        /*0048*/ 	.byte	0x04, 0x1c
        /*004a*/ 	.short	(.L_67 - .L_66)


	//   ....[0]....
.L_66:
        /*004c*/ 	.word	0x00000070


	//   ....[1]....
        /*0050*/ 	.word	0x00000160


	//----- nvinfo : EIATTR_CRS_STACK_SIZE
	.align		4
.L_67:
        /*0054*/ 	.byte	0x04, 0x1e
        /*0056*/ 	.short	(.L_69 - .L_68)
.L_68:
        /*0058*/ 	.word	0x00000000


	//----- nvinfo : EIATTR_CBANK_PARAM_SIZE
	.align		4
.L_69:
        /*005c*/ 	.byte	0x03, 0x19
        /*005e*/ 	.short	0x0014


	//----- nvinfo : EIATTR_PARAM_CBANK
	.align		4
        /*0060*/ 	.byte	0x04, 0x0a
        /*0062*/ 	.short	(.L_71 - .L_70)
	.align		4
.L_70:
        /*0064*/ 	.word	index@(.nv.constant0._ZN7kernels11vectorInAddEPiS0_i)
        /*0068*/ 	.short	0x0380
        /*006a*/ 	.short	0x0014


	//----- nvinfo : EIATTR_SW_WAR
	.align		4
.L_71:
        /*006c*/ 	.byte	0x04, 0x36
        /*006e*/ 	.short	(.L_73 - .L_72)
.L_72:
        /*0070*/ 	.word	0x00000008
.L_73:


//--------------------- .nv.info._ZN7kernels9vectorAddEPiS0_S0_i --------------------------
	.section	.nv.info._ZN7kernels9vectorAddEPiS0_S0_i,"",@"SHT_CUDA_INFO"
	.sectionflags	@""
	.align	4


	//----- nvinfo : EIATTR_CUDA_API_VERSION
	.align		4
        /*0000*/ 	.byte	0x04, 0x37
        /*0002*/ 	.short	(.L_75 - .L_74)
.L_74:
        /*0004*/ 	.word	0x00000082


	//----- nvinfo : EIATTR_KPARAM_INFO
	.align		4
.L_75:
        /*0008*/ 	.byte	0x04, 0x17
        /*000a*/ 	.short	(.L_77 - .L_76)
.L_76:
        /*000c*/ 	.word	0x00000000
        /*0010*/ 	.short	0x0003
        /*0012*/ 	.short	0x0018
        /*0014*/ 	.byte	0x00, 0xf0, 0x11, 0x00


	//----- nvinfo : EIATTR_KPARAM_INFO
	.align		4
.L_77:
        /*0018*/ 	.byte	0x04, 0x17
        /*001a*/ 	.short	(.L_79 - .L_78)
.L_78:
        /*001c*/ 	.word	0x00000000
        /*0020*/ 	.short	0x0002
        /*0022*/ 	.short	0x0010
        /*0024*/ 	.byte	0x00, 0xf5, 0x21, 0x00


	//----- nvinfo : EIATTR_KPARAM_INFO
	.align		4
.L_79:
        /*0028*/ 	.byte	0x04, 0x17
        /*002a*/ 	.short	(.L_81 - .L_80)
.L_80:
        /*002c*/ 	.word	0x00000000
        /*0030*/ 	.short	0x0001
        /*0032*/ 	.short	0x0008
        /*0034*/ 	.byte	0x00, 0xf5, 0x21, 0x00


	//----- nvinfo : EIATTR_KPARAM_INFO
	.align		4
.L_81:
        /*0038*/ 	.byte	0x04, 0x17
        /*003a*/ 	.short	(.L_83 - .L_82)
.L_82:
        /*003c*/ 	.word	0x00000000
        /*0040*/ 	.short	0x0000
        /*0042*/ 	.short	0x0000
        /*0044*/ 	.byte	0x00, 0xf5, 0x21, 0x00


	//----- nvinfo : EIATTR_SPARSE_MMA_MASK
	.align		4
.L_83:
        /*0048*/ 	.byte	0x03, 0x50
        /*004a*/ 	.short	0x0000


	//----- nvinfo : EIATTR_MAXREG_COUNT
	.align		4
        /*004c*/ 	.byte	0x03, 0x1b
        /*004e*/ 	.short	0x00ff


	//----- nvinfo : EIATTR_MERCURY_ISA_VERSION
	.align		4
        /*0050*/ 	.byte	0x03, 0x5f
        /*0052*/ 	.short	0x0101


	//----- nvinfo : EIATTR_VRC_CTA_INIT_COUNT
	.align		4
        /*0054*/ 	.byte	0x02, 0x4a
	.zero		1
	.zero		1


	//----- nvinfo : EIATTR_EXIT_INSTR_OFFSETS
	.align		4
        /*0058*/ 	.byte	0x04, 0x1c
        /*005a*/ 	.short	(.L_85 - .L_84)


	//   ....[0]....
.L_84:
        /*005c*/ 	.word	0x00000070


	//   ....[1]....
        /*0060*/ 	.word	0x00000180


	//----- nvinfo : EIATTR_CRS_STACK_SIZE
	.align		4
.L_85:
        /*0064*/ 	.byte	0x04, 0x1e
        /*0066*/ 	.short	(.L_87 - .L_86)
.L_86:
        /*0068*/ 	.word	0x00000000


	//----- nvinfo : EIATTR_CBANK_PARAM_SIZE
	.align		4
.L_87:
        /*006c*/ 	.byte	0x03, 0x19
        /*006e*/ 	.short	0x001c


	//----- nvinfo : EIATTR_PARAM_CBANK
	.align		4
        /*0070*/ 	.byte	0x04, 0x0a
        /*0072*/ 	.short	(.L_89 - .L_88)
	.align		4
.L_88:
        /*0074*/ 	.word	index@(.nv.constant0._ZN7kernels9vectorAddEPiS0_S0_i)
        /*0078*/ 	.short	0x0380
        /*007a*/ 	.short	0x001c


	//----- nvinfo : EIATTR_SW_WAR
	.align		4
.L_89:
        /*007c*/ 	.byte	0x04, 0x36
        /*007e*/ 	.short	(.L_91 - .L_90)
.L_90:
        /*0080*/ 	.word	0x00000008
.L_91:


//--------------------- .nv.callgraph             --------------------------
	.section	.nv.callgraph,"",@"SHT_CUDA_CALLGRAPH"
	.align	4
	.sectionentsize	8
	.align		4
        /*0000*/ 	.word	0x00000000
	.align		4
        /*0004*/ 	.word	0xffffffff
	.align		4
        /*0008*/ 	.word	0x00000000
	.align		4
        /*000c*/ 	.word	0xfffffffe
	.align		4
        /*0010*/ 	.word	0x00000000
	.align		4
        /*0014*/ 	.word	0xfffffffd
	.align		4
        /*0018*/ 	.word	0x00000000
	.align		4
        /*001c*/ 	.word	0xfffffffc


//--------------------- .text._ZN7kernels11vectorInSubEPiS0_i --------------------------
	.section	.text._ZN7kernels11vectorInSubEPiS0_i,"ax",@progbits
	.align	128
        .global         _ZN7kernels11vectorInSubEPiS0_i
        .type           _ZN7kernels11vectorInSubEPiS0_i,@function
        .size           _ZN7kernels11vectorInSubEPiS0_i,(.L_x_8 - _ZN7kernels11vectorInSubEPiS0_i)
        .other          _ZN7kernels11vectorInSubEPiS0_i,@"STO_CUDA_ENTRY STV_DEFAULT"
_ZN7kernels11vectorInSubEPiS0_i:
.text._ZN7kernels11vectorInSubEPiS0_i:
[----:B------:R-:W-:Y:S01]  /*0000*/  LDC R1, c[0x0][0x37c] ;  /* 0x0000df00ff017b82 */ /* 0x000fe20000000800 */
[----:B------:R-:W0:Y:S07]  /*0010*/  S2R R0, SR_TID.X ;  /* 0x0000000000007919 */ /* 0x000e2e0000002100 */
[----:B------:R-:W0:Y:S01]  /*0020*/  S2UR UR4, SR_CTAID.X ;  /* 0x00000000000479c3 */ /* 0x000e220000002500 */
[----:B------:R-:W1:Y:S07]  /*0030*/  LDCU UR5, c[0x0][0x390] ;  /* 0x00007200ff0577ac */ /* 0x000e6e0008000800 */
[----:B------:R-:W0:Y:S02]  /*0040*/  LDC R11, c[0x0][0x360] ;  /* 0x0000d800ff0b7b82 */ /* 0x000e240000000800 */
[----:B0-----:R-:W-:-:S05]  /*0050*/  IMAD R0, R11, UR4, R0 ;  /* 0x000000040b007c24 */ /* 0x001fca000f8e0200 */
[----:B-1----:R-:W-:-:S13]  /*0060*/  ISETP.GE.AND P0, PT, R0, UR5, PT ;  /* 0x0000000500007c0c */ /* 0x002fda000bf06270 */
[----:B------:R-:W-:Y:S05]  /*0070*/  @P0 EXIT ;  /* 0x000000000000094d */ /* 0x000fea0003800000 */
[----:B------:R-:W0:Y:S01]  /*0080*/  LDC.64 R6, c[0x0][0x380] ;  /* 0x0000e000ff067b82 */ /* 0x000e220000000a00 */
[----:B------:R-:W1:Y:S01]  /*0090*/  LDCU UR4, c[0x0][0x370] ;  /* 0x00006e00ff0477ac */ /* 0x000e620008000800 */
[----:B------:R-:W2:Y:S06]  /*00a0*/  LDCU.64 UR6, c[0x0][0x358] ;  /* 0x00006b00ff0677ac */ /* 0x000eac0008000a00 */
[----:B------:R-:W3:Y:S01]  /*00b0*/  LDC.64 R8, c[0x0][0x388] ;  /* 0x0000e200ff087b82 */ /* 0x000ee20000000a00 */
[----:B-1----:R-:W-:-:S07]  /*00c0*/  IMAD R11, R11, UR4, RZ ;  /* 0x000000040b0b7c24 */ /* 0x002fce000f8e02ff */
.L_x_0:
[----:B---3--:R-:W-:-:S04]  /*00d0*/  IMAD.WIDE R4, R0, 0x4, R8 ;  /* 0x0000000400047825 */ /* 0x008fc800078e0208 */
[----:B01----:R-:W-:Y:S02]  /*00e0*/  IMAD.WIDE R2, R0, 0x4, R6 ;  /* 0x0000000400027825 */ /* 0x003fe400078e0206 */
[----:B--2---:R-:W2:Y:S04]  /*00f0*/  LDG.E R5, desc[UR6][R4.64] ;  /* 0x0000000604057981 */ /* 0x004ea8000c1e1900 */
[----:B------:R-:W2:Y:S01]  /*0100*/  LDG.E R10, desc[UR6][R2.64] ;  /* 0x00000006020a7981 */ /* 0x000ea2000c1e1900 */
[----:B------:R-:W-:-:S04]  /*0110*/  IADD3 R0, PT, PT, R11, R0, RZ ;  /* 0x000000000b007210 */ /* 0x000fc80007ffe0ff */
[----:B------:R-:W-:Y:S02]  /*0120*/  ISETP.GE.AND P0, PT, R0, UR5, PT ;  /* 0x0000000500007c0c */ /* 0x000fe4000bf06270 */
[----:B--2---:R-:W-:-:S05]  /*0130*/  IADD3 R13, PT, PT, R10, -R5, RZ ;  /* 0x800000050a0d7210 */ /* 0x004fca0007ffe0ff */
[----:B------:R1:W-:Y:S06]  /*0140*/  STG.E desc[UR6][R2.64], R13 ;  /* 0x0000000d02007986 */ /* 0x0003ec000c101906 */
[----:B------:R-:W-:Y:S05]  /*0150*/  @!P0 BRA `(.L_x_0) ;  /* 0xfffffffc00dc8947 */ /* 0x000fea000383ffff */
[----:B------:R-:W-:Y:S05]  /*0160*/  EXIT ;  /* 0x000000000000794d */ /* 0x000fea0003800000 */
.L_x_1:
[----:B------:R-:W-:-:S00]  /*0170*/  BRA `(.L_x_1) ;  /* 0xfffffffc00fc7947 */ /* 0x000fc0000383ffff */
[----:B------:R-:W-:-:S00]  /*0180*/  NOP ;  /* 0x0000000000007918 */ /* 0x000fc00000000000 */
[----:B------:R-:W-:-:S00]  /*0190*/  NOP ;  /* 0x0000000000007918 */ /* 0x000fc00000000000 */
[----:B------:R-:W-:-:S00]  /*01a0*/  NOP ;  /* 0x0000000000007918 */ /* 0x000fc00000000000 */
[----:B------:R-:W-:-:S00]  /*01b0*/  NOP ;  /* 0x0000000000007918 */ /* 0x000fc00000000000 */
[----:B------:R-:W-:-:S00]  /*01c0*/  NOP ;  /* 0x0000000000007918 */ /* 0x000fc00000000000 */
[----:B------:R-:W-:-:S00]  /*01d0*/  NOP ;  /* 0x0000000000007918 */ /* 0x000fc00000000000 */
[----:B------:R-:W-:-:S00]  /*01e0*/  NOP ;  /* 0x0000000000007918 */ /* 0x000fc00000000000 */
[----:B------:R-:W-:-:S00]  /*01f0*/  NOP ;  /* 0x0000000000007918 */ /* 0x000fc00000000000 */
.L_x_8:


//--------------------- .text._ZN7kernels9vectorSubEPiS0_S0_i --------------------------
	.section	.text._ZN7kernels9vectorSubEPiS0_S0_i,"ax",@progbits
	.align	128
        .global         _ZN7kernels9vectorSubEPiS0_S0_i
        .type           _ZN7kernels9vectorSubEPiS0_S0_i,@function
        .size           _ZN7kernels9vectorSubEPiS0_S0_i,(.L_x_9 - _ZN7kernels9vectorSubEPiS0_S0_i)
        .other          _ZN7kernels9vectorSubEPiS0_S0_i,@"STO_CUDA_ENTRY STV_DEFAULT"
_ZN7kernels9vectorSubEPiS0_S0_i:
.text._ZN7kernels9vectorSubEPiS0_S0_i:
        /* <DEDUP_REMOVED lines=11> */
[----:B------:R-:W3:Y:S08]  /*00b0*/  LDC.64 R8, c[0x0][0x380] ;  /* 0x0000e000ff087b82 */ /* 0x000ef00000000a00 */
[----:B------:R-:W4:Y:S01]  /*00c0*/  LDC.64 R10, c[0x0][0x388] ;  /* 0x0000e200ff0a7b82 */ /* 0x000f220000000a00 */
[----:B-1----:R-:W-:-:S07]  /*00d0*/  IMAD R15, R15, UR4, RZ ;  /* 0x000000040f0f7c24 */ /* 0x002fce000f8e02ff */
.L_x_2:
[----:B---3--:R-:W-:-:S04]  /*00e0*/  IMAD.WIDE R2, R0, 0x4, R8 ;  /* 0x0000000400027825 */ /* 0x008fc800078e0208 */
[C---:B----4-:R-:W-:Y:S02]  /*00f0*/  IMAD.WIDE R4, R0.reuse, 0x4, R10 ;  /* 0x0000000400047825 */ /* 0x050fe400078e020a */
[----:B--2---:R-:W2:Y:S04]  /*0100*/  LDG.E R2, desc[UR6][R2.64] ;  /* 0x0000000602027981 */ /* 0x004ea8000c1e1900 */
[----:B------:R-:W2:Y:S01]  /*0110*/  LDG.E R5, desc[UR6][R4.64] ;  /* 0x0000000604057981 */ /* 0x000ea2000c1e1900 */
[----:B01----:R-:W-:Y:S01]  /*0120*/  IMAD.WIDE R6, R0, 0x4, R12 ;  /* 0x0000000400067825 */ /* 0x003fe200078e020c */
[----:B------:R-:W-:-:S04]  /*0130*/  IADD3 R0, PT, PT, R15, R0, RZ ;  /* 0x000000000f007210 */ /* 0x000fc80007ffe0ff */
[----:B------:R-:W-:Y:S02]  /*0140*/  ISETP.GE.AND P0, PT, R0, UR5, PT ;  /* 0x0000000500007c0c */ /* 0x000fe4000bf06270 */
[----:B--2---:R-:W-:-:S05]  /*0150*/  IADD3 R17, PT, PT, R2, -R5, RZ ;  /* 0x8000000502117210 */ /* 0x004fca0007ffe0ff */
[----:B------:R1:W-:Y:S06]  /*0160*/  STG.E desc[UR6][R6.64], R17 ;  /* 0x0000001106007986 */ /* 0x0003ec000c101906 */
[----:B------:R-:W-:Y:S05]  /*0170*/  @!P0 BRA `(.L_x_2) ;  /* 0xfffffffc00d88947 */ /* 0x000fea000383ffff */
[----:B------:R-:W-:Y:S05]  /*0180*/  EXIT ;  /* 0x000000000000794d */ /* 0x000fea0003800000 */
.L_x_3:
        /* <DEDUP_REMOVED lines=15> */
.L_x_9:


//--------------------- .text._ZN7kernels11vectorInAddEPiS0_i --------------------------
	.section	.text._ZN7kernels11vectorInAddEPiS0_i,"ax",@progbits
	.align	128
        .global         _ZN7kernels11vectorInAddEPiS0_i
        .type           _ZN7kernels11vectorInAddEPiS0_i,@function
        .size           _ZN7kernels11vectorInAddEPiS0_i,(.L_x_10 - _ZN7kernels11vectorInAddEPiS0_i)
        .other          _ZN7kernels11vectorInAddEPiS0_i,@"STO_CUDA_ENTRY STV_DEFAULT"
_ZN7kernels11vectorInAddEPiS0_i:
.text._ZN7kernels11vectorInAddEPiS0_i:
        /* <DEDUP_REMOVED lines=13> */
.L_x_4:
[----:B---3--:R-:W-:-:S04]  /*00d0*/  IMAD.WIDE R4, R0, 0x4, R8 ;  /* 0x0000000400047825 */ /* 0x008fc800078e0208 */
[----:B01----:R-:W-:Y:S02]  /*00e0*/  IMAD.WIDE R2, R0, 0x4, R6 ;  /* 0x0000000400027825 */ /* 0x003fe400078e0206 */
[----:B--2---:R-:W2:Y:S04]  /*00f0*/  LDG.E R5, desc[UR6][R4.64] ;  /* 0x0000000604057981 */ /* 0x004ea8000c1e1900 */
[----:B------:R-:W2:Y:S01]  /*0100*/  LDG.E R10, desc[UR6][R2.64] ;  /* 0x00000006020a7981 */ /* 0x000ea2000c1e1900 */
[----:B------:R-:W-:-:S04]  /*0110*/  IADD3 R0, PT, PT, R11, R0, RZ ;  /* 0x000000000b007210 */ /* 0x000fc80007ffe0ff */
[----:B------:R-:W-:Y:S02]  /*0120*/  ISETP.GE.AND P0, PT, R0, UR5, PT ;  /* 0x0000000500007c0c */ /* 0x000fe4000bf06270 */
[----:B--2---:R-:W-:-:S05]  /*0130*/  IADD3 R13, PT, PT, R10, R5, RZ ;  /* 0x000000050a0d7210 */ /* 0x004fca0007ffe0ff */
[----:B------:R1:W-:Y:S06]  /*0140*/  STG.E desc[UR6][R2.64], R13 ;  /* 0x0000000d02007986 */ /* 0x0003ec000c101906 */
[----:B------:R-:W-:Y:S05]  /*0150*/  @!P0 BRA `(.L_x_4) ;  /* 0xfffffffc00dc8947 */ /* 0x000fea000383ffff */
[----:B------:R-:W-:Y:S05]  /*0160*/  EXIT ;  /* 0x000000000000794d */ /* 0x000fea0003800000 */
.L_x_5:
        /* <DEDUP_REMOVED lines=9> */
.L_x_10:


//--------------------- .text._ZN7kernels9vectorAddEPiS0_S0_i --------------------------
	.section	.text._ZN7kernels9vectorAddEPiS0_S0_i,"ax",@progbits
	.align	128
        .global         _ZN7kernels9vectorAddEPiS0_S0_i
        .type           _ZN7kernels9vectorAddEPiS0_S0_i,@function
        .size           _ZN7kernels9vectorAddEPiS0_S0_i,(.L_x_11 - _ZN7kernels9vectorAddEPiS0_S0_i)
        .other          _ZN7kernels9vectorAddEPiS0_S0_i,@"STO_CUDA_ENTRY STV_DEFAULT"
_ZN7kernels9vectorAddEPiS0_S0_i:
.text._ZN7kernels9vectorAddEPiS0_S0_i:
        /* <DEDUP_REMOVED lines=14> */
.L_x_6:
[----:B---3--:R-:W-:-:S04]  /*00e0*/  IMAD.WIDE R2, R0, 0x4, R8 ;  /* 0x0000000400027825 */ /* 0x008fc800078e0208 */
[C---:B----4-:R-:W-:Y:S02]  /*00f0*/  IMAD.WIDE R4, R0.reuse, 0x4, R10 ;  /* 0x0000000400047825 */ /* 0x050fe400078e020a */
[----:B--2---:R-:W2:Y:S04]  /*0100*/  LDG.E R2, desc[UR6][R2.64] ;  /* 0x0000000602027981 */ /* 0x004ea8000c1e1900 */
[----:B------:R-:W2:Y:S01]  /*0110*/  LDG.E R5, desc[UR6][R4.64] ;  /* 0x0000000604057981 */ /* 0x000ea2000c1e1900 */
[----:B01----:R-:W-:Y:S01]  /*0120*/  IMAD.WIDE R6, R0, 0x4, R12 ;  /* 0x0000000400067825 */ /* 0x003fe200078e020c */
[----:B------:R-:W-:-:S04]  /*0130*/  IADD3 R0, PT, PT, R15, R0, RZ ;  /* 0x000000000f007210 */ /* 0x000fc80007ffe0ff */
[----:B------:R-:W-:Y:S02]  /*0140*/  ISETP.GE.AND P0, PT, R0, UR5, PT ;  /* 0x0000000500007c0c */ /* 0x000fe4000bf06270 */
[----:B--2---:R-:W-:-:S05]  /*0150*/  IADD3 R17, PT, PT, R2, R5, RZ ;  /* 0x0000000502117210 */ /* 0x004fca0007ffe0ff */
[----:B------:R1:W-:Y:S06]  /*0160*/  STG.E desc[UR6][R6.64], R17 ;  /* 0x0000001106007986 */ /* 0x0003ec000c101906 */
[----:B------:R-:W-:Y:S05]  /*0170*/  @!P0 BRA `(.L_x_6) ;  /* 0xfffffffc00d88947 */ /* 0x000fea000383ffff */
[----:B------:R-:W-:Y:S05]  /*0180*/  EXIT ;  /* 0x000000000000794d */ /* 0x000fea0003800000 */
.L_x_7:
        /* <DEDUP_REMOVED lines=15> */
.L_x_11:


//--------------------- .nv.shared.reserved.0     --------------------------
	.section	.nv.shared.reserved.0,"aw",@nobits
	.weak		__nv_reservedSMEM_offset_0_alias
	.size		__nv_reservedSMEM_offset_0_alias, 0, 64
	.other		__nv_reservedSMEM_offset_0_alias,@"STO_CUDA_RESERVED_SHARED STV_DEFAULT"
__nv_reservedSMEM_offset_0_alias:
	.zero		0
	.zero		64


//--------------------- .nv.constant0._ZN7kernels11vectorInSubEPiS0_i --------------------------
	.section	.nv.constant0._ZN7kernels11vectorInSubEPiS0_i,"a",@progbits
	.sectionflags	@""
	.align	4
.nv.constant0._ZN7kernels11vectorInSubEPiS0_i:
	.zero		916


//--------------------- .nv.constant0._ZN7kernels9vectorSubEPiS0_S0_i --------------------------
	.section	.nv.constant0._ZN7kernels9vectorSubEPiS0_S0_i,"a",@progbits
	.sectionflags	@""
	.align	4
.nv.constant0._ZN7kernels9vectorSubEPiS0_S0_i:
	.zero		924


//--------------------- .nv.constant0._ZN7kernels11vectorInAddEPiS0_i --------------------------
	.section	.nv.constant0._ZN7kernels11vectorInAddEPiS0_i,"a",@progbits
	.sectionflags	@""
	.align	4
.nv.constant0._ZN7kernels11vectorInAddEPiS0_i:
	.zero		916


//--------------------- .nv.constant0._ZN7kernels9vectorAddEPiS0_S0_i --------------------------
	.section	.nv.constant0._ZN7kernels9vectorAddEPiS0_S0_i,"a",@progbits
	.sectionflags	@""
	.align	4
.nv.constant0._ZN7kernels9vectorAddEPiS0_S0_i:
	.zero		924


//--------------------- SYMBOLS --------------------------

	.type		.nv.reservedSmem.offset0,@object
	.size		.nv.reservedSmem.offset0,0x4
